//
// Generated by NVIDIA NVVM Compiler
//
// Compiler Build ID: CL-36424714
// Cuda compilation tools, release 13.0, V13.0.88
// Based on NVVM 20.0.0
//

.version 9.0
.target sm_100
.address_size 64

	// .globl	_Z19thresholdFilterCUDAPhS_iih

.visible .entry _Z19thresholdFilterCUDAPhS_iih(
	.param .u64 .ptr .align 1 _Z19thresholdFilterCUDAPhS_iih_param_0,
	.param .u64 .ptr .align 1 _Z19thresholdFilterCUDAPhS_iih_param_1,
	.param .u32 _Z19thresholdFilterCUDAPhS_iih_param_2,
	.param .u32 _Z19thresholdFilterCUDAPhS_iih_param_3,
	.param .u8 _Z19thresholdFilterCUDAPhS_iih_param_4
)
{
	.reg .pred 	%p<5>;
	.reg .b16 	%rs<4>;
	.reg .b32 	%r<14>;
	.reg .b64 	%rd<8>;

	ld.param.u64 	%rd1, [_Z19thresholdFilterCUDAPhS_iih_param_0];
	ld.param.u64 	%rd2, [_Z19thresholdFilterCUDAPhS_iih_param_1];
	ld.param.u32 	%r3, [_Z19thresholdFilterCUDAPhS_iih_param_2];
	ld.param.u32 	%r4, [_Z19thresholdFilterCUDAPhS_iih_param_3];
	ld.param.u8 	%rs1, [_Z19thresholdFilterCUDAPhS_iih_param_4];
	mov.u32 	%r6, %ctaid.x;
	mov.u32 	%r7, %ntid.x;
	mov.u32 	%r8, %tid.x;
	mad.lo.s32 	%r1, %r6, %r7, %r8;
	mov.u32 	%r9, %ctaid.y;
	mov.u32 	%r10, %ntid.y;
	mov.u32 	%r11, %tid.y;
	mad.lo.s32 	%r12, %r9, %r10, %r11;
	setp.ge.s32 	%p1, %r1, %r3;
	setp.ge.s32 	%p2, %r12, %r4;
	or.pred  	%p3, %p1, %p2;
	@%p3 bra 	$L__BB0_2;
	cvta.to.global.u64 	%rd3, %rd1;
	cvta.to.global.u64 	%rd4, %rd2;
	mad.lo.s32 	%r13, %r3, %r12, %r1;
	cvt.s64.s32 	%rd5, %r13;
	add.s64 	%rd6, %rd3, %rd5;
	ld.global.u8 	%rs2, [%rd6];
	setp.gt.u16 	%p4, %rs2, %rs1;
	selp.s16 	%rs3, -1, 0, %p4;
	add.s64 	%rd7, %rd4, %rd5;
	st.global.u8 	[%rd7], %rs3;
$L__BB0_2:
	ret;

}


// ===== COMPILED SASS (sm_100) =====

	.target	sm_100

	.elftype	@"ET_EXEC"


//--------------------- .note.nv.tkinfo           --------------------------
	.section	.note.nv.tkinfo,"",@"SHT_NOTE"
	.sectionflags	@"SHF_NOTE_NV_TKINFO"
	.tkinfo
        /*0018*/ 	.word	0x00000002
        /*0030*/ 	.string	""
        /*0030*/ 	.string	"ptxas"
        /*0030*/ 	.string	"Cuda compilation tools, release 13.0, V13.0.88"
        /*0030*/ 	.string	"Build cuda_13.0.r13.0/compiler.36424714_0"
        /*0030*/ 	.string	"-arch sm_100 -m 64 "



//--------------------- .note.nv.cuinfo           --------------------------
	.section	.note.nv.cuinfo,"",@"SHT_NOTE"
	.sectionflags	@"SHF_NOTE_NV_CUINFO"
        /*0018*/ 	.short	0x0002
        /*001a*/ 	.short	0x0064
        /*001c*/ 	.short	0x0082
	.zero		2


//--------------------- .nv.info                  --------------------------
	.section	.nv.info,"",@"SHT_CUDA_INFO"
	.align	4


	//----- nvinfo : EIATTR_REGCOUNT
	.align		4
        /*0000*/ 	.byte	0x04, 0x2f
        /*0002*/ 	.short	(.L_1 - .L_0)
	.align		4
.L_0:
        /*0004*/ 	.word	index@(_Z19thresholdFilterCUDAPhS_iih)
        /*0008*/ 	.word	0x0000000a


	//----- nvinfo : EIATTR_FRAME_SIZE
	.align		4
.L_1:
        /*000c*/ 	.byte	0x04, 0x11
        /*000e*/ 	.short	(.L_3 - .L_2)
	.align		4
.L_2:
        /*0010*/ 	.word	index@(_Z19thresholdFilterCUDAPhS_iih)
        /*0014*/ 	.word	0x00000000


	//----- nvinfo : EIATTR_MIN_STACK_SIZE
	.align		4
.L_3:
        /*0018*/ 	.byte	0x04, 0x12
        /*001a*/ 	.short	(.L_5 - .L_4)
	.align		4
.L_4:
        /*001c*/ 	.word	index@(_Z19thresholdFilterCUDAPhS_iih)
        /*0020*/ 	.word	0x00000000
.L_5:


//--------------------- .nv.compat                --------------------------
	.section	.nv.compat,"",@"SHT_CUDA_COMPAT_INFO"
	.align	4
        /*0000*/ 	.byte	0x02, 0x09, 0x00, 0x00, 0x02, 0x02, 0x01, 0x00, 0x02, 0x05, 0x05, 0x00, 0x03, 0x07, 0x01, 0x01
        /*0010*/ 	.byte	0x02, 0x03, 0x00, 0x00, 0x02, 0x06, 0x01, 0x00, 0x04, 0x0b, 0x08, 0x00, 0x09, 0x00, 0x00, 0x00
        /*0020*/ 	.byte	0x00, 0x00, 0x00, 0x00


//--------------------- .nv.info._Z19thresholdFilterCUDAPhS_iih --------------------------
	.section	.nv.info._Z19thresholdFilterCUDAPhS_iih,"",@"SHT_CUDA_INFO"
	.sectionflags	@""
	.align	4


	//----- nvinfo : EIATTR_CUDA_API_VERSION
	.align		4
        /*0000*/ 	.byte	0x04, 0x37
        /*0002*/ 	.short	(.L_7 - .L_6)
.L_6:
        /*0004*/ 	.word	0x00000082


	//----- nvinfo : EIATTR_KPARAM_INFO
	.align		4
.L_7:
        /*0008*/ 	.byte	0x04, 0x17
        /*000a*/ 	.short	(.L_9 - .L_8)
.L_8:
        /*000c*/ 	.word	0x00000000
        /*0010*/ 	.short	0x0004
        /*0012*/ 	.short	0x0018
        /*0014*/ 	.byte	0x00, 0xf0, 0x05, 0x00


	//----- nvinfo : EIATTR_KPARAM_INFO
	.align		4
.L_9:
        /*0018*/ 	.byte	0x04, 0x17
        /*001a*/ 	.short	(.L_11 - .L_10)
.L_10:
        /*001c*/ 	.word	0x00000000
        /*0020*/ 	.short	0x0003
        /*0022*/ 	.short	0x0014
        /*0024*/ 	.byte	0x00, 0xf0, 0x11, 0x00


	//----- nvinfo : EIATTR_KPARAM_INFO
	.align		4
.L_11:
        /*0028*/ 	.byte	0x04, 0x17
        /*002a*/ 	.short	(.L_13 - .L_12)
.L_12:
        /*002c*/ 	.word	0x00000000
        /*0030*/ 	.short	0x0002
        /*0032*/ 	.short	0x0010
        /*0034*/ 	.byte	0x00, 0xf0, 0x11, 0x00


	//----- nvinfo : EIATTR_KPARAM_INFO
	.align		4
.L_13:
        /*0038*/ 	.byte	0x04, 0x17
        /*003a*/ 	.short	(.L_15 - .L_14)
.L_14:
        /*003c*/ 	.word	0x00000000
        /*0040*/ 	.short	0x0001
        /*0042*/ 	.short	0x0008
        /*0044*/ 	.byte	0x00, 0xf5, 0x21, 0x00


	//----- nvinfo : EIATTR_KPARAM_INFO
	.align		4
.L_15:
        /*0048*/ 	.byte	0x04, 0x17
        /*004a*/ 	.short	(.L_17 - .L_16)
.L_16:
        /*004c*/ 	.word	0x00000000
        /*0050*/ 	.short	0x0000
        /*0052*/ 	.short	0x0000
        /*0054*/ 	.byte	0x00, 0xf5, 0x21, 0x00


	//----- nvinfo : EIATTR_SPARSE_MMA_MASK
	.align		4
.L_17:
        /*0058*/ 	.byte	0x03, 0x50
        /*005a*/ 	.short	0x0000


	//----- nvinfo : EIATTR_MAXREG_COUNT
	.align		4
        /*005c*/ 	.byte	0x03, 0x1b
        /*005e*/ 	.short	0x00ff


	//----- nvinfo : EIATTR_MERCURY_ISA_VERSION
	.align		4
        /*0060*/ 	.byte	0x03, 0x5f
        /*0062*/ 	.short	0x0101


	//----- nvinfo : EIATTR_VRC_CTA_INIT_COUNT
	.align		4
        /*0064*/ 	.byte	0x02, 0x4a
	.zero		1
	.zero		1


	//----- nvinfo : EIATTR_EXIT_INSTR_OFFSETS
	.align		4
        /*0068*/ 	.byte	0x04, 0x1c
        /*006a*/ 	.short	(.L_19 - .L_18)


	//   ....[0]....
.L_18:
        /*006c*/ 	.word	0x000000c0


	//   ....[1]....
        /*0070*/ 	.word	0x000001a0


	//----- nvinfo : EIATTR_CBANK_PARAM_SIZE
	.align		4
.L_19:
        /*0074*/ 	.byte	0x03, 0x19
        /*0076*/ 	.short	0x0019


	//----- nvinfo : EIATTR_PARAM_CBANK
	.align		4
        /*0078*/ 	.byte	0x04, 0x0a
        /*007a*/ 	.short	(.L_21 - .L_20)
	.align		4
.L_20:
        /*007c*/ 	.word	index@(.nv.constant0._Z19thresholdFilterCUDAPhS_iih)
        /*0080*/ 	.short	0x0380
        /*0082*/ 	.short	0x0019


	//----- nvinfo : EIATTR_SW_WAR
	.align		4
.L_21:
        /*0084*/ 	.byte	0x04, 0x36
        /*0086*/ 	.short	(.L_23 - .L_22)
.L_22:
        /*0088*/ 	.word	0x00000008
.L_23:


//--------------------- .nv.callgraph             --------------------------
	.section	.nv.callgraph,"",@"SHT_CUDA_CALLGRAPH"
	.align	4
	.sectionentsize	8
	.align		4
        /*0000*/ 	.word	0x00000000
	.align		4
        /*0004*/ 	.word	0xffffffff
	.align		4
        /*0008*/ 	.word	0x00000000
	.align		4
        /*000c*/ 	.word	0xfffffffe
	.align		4
        /*0010*/ 	.word	0x00000000
	.align		4
        /*0014*/ 	.word	0xfffffffd
	.align		4
        /*0018*/ 	.word	0x00000000
	.align		4
        /*001c*/ 	.word	0xfffffffc


//--------------------- .text._Z19thresholdFilterCUDAPhS_iih --------------------------
	.section	.text._Z19thresholdFilterCUDAPhS_iih,"ax",@progbits
	.align	128
        .global         _Z19thresholdFilterCUDAPhS_iih
        .type           _Z19thresholdFilterCUDAPhS_iih,@function
        .size           _Z19thresholdFilterCUDAPhS_iih,(.L_x_1 - _Z19thresholdFilterCUDAPhS_iih)
        .other          _Z19thresholdFilterCUDAPhS_iih,@"STO_CUDA_ENTRY STV_DEFAULT"
_Z19thresholdFilterCUDAPhS_iih:
.text._Z19thresholdFilterCUDAPhS_iih:
[----:B------:R-:W-:Y:S01]  /*0000*/  LDC R1, c[0x0][0x37c] ;  /* 0x0000df00ff017b82 */ /* 0x000fe20000000800 */
[----:B------:R-:W0:Y:S07]  /*0010*/  S2R R2, SR_TID.Y ;  /* 0x0000000000027919 */ /* 0x000e2e0000002200 */
[----:B------:R-:W1:Y:S01]  /*0020*/  LDC R0, c[0x0][0x360] ;  /* 0x0000d800ff007b82 */ /* 0x000e620000000800 */
[----:B------:R-:W2:Y:S01]  /*0030*/  LDCU.64 UR8, c[0x0][0x390] ;  /* 0x00007200ff0877ac */ /* 0x000ea20008000a00 */
[----:B------:R-:W1:Y:S06]  /*0040*/  S2R R5, SR_TID.X ;  /* 0x0000000000057919 */ /* 0x000e6c0000002100 */
[----:B------:R-:W0:Y:S08]  /*0050*/  S2UR UR5, SR_CTAID.Y ;  /* 0x00000000000579c3 */ /* 0x000e300000002600 */
[----:B------:R-:W0:Y:S08]  /*0060*/  LDC R3, c[0x0][0x364] ;  /* 0x0000d900ff037b82 */ /* 0x000e300000000800 */
[----:B------:R-:W1:Y:S01]  /*0070*/  S2UR UR4, SR_CTAID.X ;  /* 0x00000000000479c3 */ /* 0x000e620000002500 */
[----:B0-----:R-:W-:-:S05]  /*0080*/  IMAD R3, R3, UR5, R2 ;  /* 0x0000000503037c24 */ /* 0x001fca000f8e0202 */
[----:B--2---:R-:W-:Y:S01]  /*0090*/  ISETP.GE.AND P0, PT, R3, UR9, PT ;  /* 0x0000000903007c0c */ /* 0x004fe2000bf06270 */
[----:B-1----:R-:W-:-:S05]  /*00a0*/  IMAD R0, R0, UR4, R5 ;  /* 0x0000000400007c24 */ /* 0x002fca000f8e0205 */
[----:B------:R-:W-:-:S13]  /*00b0*/  ISETP.GE.OR P0, PT, R0, UR8, P0 ;  /* 0x0000000800007c0c */ /* 0x000fda0008706670 */
[----:B------:R-:W-:Y:S05]  /*00c0*/  @P0 EXIT ;  /* 0x000000000000094d */ /* 0x000fea0003800000 */
[----:B------:R-:W0:Y:S01]  /*00d0*/  LDCU.128 UR12, c[0x0][0x380] ;  /* 0x00007000ff0c77ac */ /* 0x000e220008000c00 */
[----:B------:R-:W-:Y:S01]  /*00e0*/  IMAD R0, R3, UR8, R0 ;  /* 0x0000000803007c24 */ /* 0x000fe2000f8e0200 */
[----:B------:R-:W1:Y:S04]  /*00f0*/  LDCU.64 UR4, c[0x0][0x358] ;  /* 0x00006b00ff0477ac */ /* 0x000e680008000a00 */
[----:B------:R-:W-:Y:S01]  /*0100*/  SHF.R.S32.HI R5, RZ, 0x1f, R0 ;  /* 0x0000001fff057819 */ /* 0x000fe20000011400 */
[----:B------:R-:W2:Y:S01]  /*0110*/  LDCU.U8 UR6, c[0x0][0x398] ;  /* 0x00007300ff0677ac */ /* 0x000ea20008000000 */
[----:B0-----:R-:W-:-:S04]  /*0120*/  IADD3 R2, P0, PT, R0, UR12, RZ ;  /* 0x0000000c00027c10 */ /* 0x001fc8000ff1e0ff */
[----:B------:R-:W-:-:S05]  /*0130*/  IADD3.X R3, PT, PT, R5, UR13, RZ, P0, !PT ;  /* 0x0000000d05037c10 */ /* 0x000fca00087fe4ff */
[----:B-1----:R-:W2:Y:S01]  /*0140*/  LDG.E.U8 R2, desc[UR4][R2.64] ;  /* 0x0000000402027981 */ /* 0x002ea2000c1e1100 */
[----:B------:R-:W-:-:S04]  /*0150*/  IADD3 R4, P1, PT, R0, UR14, RZ ;  /* 0x0000000e00047c10 */ /* 0x000fc8000ff3e0ff */
[----:B------:R-:W-:Y:S02]  /*0160*/  IADD3.X R5, PT, PT, R5, UR15, RZ, P1, !PT ;  /* 0x0000000f05057c10 */ /* 0x000fe40008ffe4ff */
[----:B--2---:R-:W-:-:S04]  /*0170*/  ISETP.GT.U32.AND P0, PT, R2, UR6, PT ;  /* 0x0000000602007c0c */ /* 0x004fc8000bf04070 */
[----:B------:R-:W-:-:S05]  /*0180*/  SEL R7, RZ, 0xffffffff, !P0 ;  /* 0xffffffffff077807 */ /* 0x000fca0004000000 */
[----:B------:R-:W-:Y:S01]  /*0190*/  STG.E.U8 desc[UR4][R4.64], R7 ;  /* 0x0000000704007986 */ /* 0x000fe2000c101104 */
[----:B------:R-:W-:Y:S05]  /*01a0*/  EXIT ;  /* 0x000000000000794d */ /* 0x000fea0003800000 */
.L_x_0:
[----:B------:R-:W-:-:S00]  /*01b0*/  BRA `(.L_x_0) ;  /* 0xfffffffc00fc7947 */ /* 0x000fc0000383ffff */
[----:B------:R-:W-:-:S00]  /*01c0*/  NOP ;  /* 0x0000000000007918 */ /* 0x000fc00000000000 */
        /* <DEDUP_REMOVED lines=11> */
.L_x_1:


//--------------------- .nv.shared.reserved.0     --------------------------
	.section	.nv.shared.reserved.0,"aw",@nobits
	.weak		__nv_reservedSMEM_offset_0_alias
	.size		__nv_reservedSMEM_offset_0_alias, 0, 64
	.other		__nv_reservedSMEM_offset_0_alias,@"STO_CUDA_RESERVED_SHARED STV_DEFAULT"
__nv_reservedSMEM_offset_0_alias:
	.zero		0
	.zero		64


//--------------------- .nv.constant0._Z19thresholdFilterCUDAPhS_iih --------------------------
	.section	.nv.constant0._Z19thresholdFilterCUDAPhS_iih,"a",@progbits
	.sectionflags	@""
	.align	4
.nv.constant0._Z19thresholdFilterCUDAPhS_iih:
	.zero		921


//--------------------- SYMBOLS --------------------------

	.type		.nv.reservedSmem.offset0,@object
	.size		.nv.reservedSmem.offset0,0x4
